//
// Generated by NVIDIA NVVM Compiler
//
// Compiler Build ID: CL-36424714
// Cuda compilation tools, release 13.0, V13.0.88
// Based on NVVM 20.0.0
//

.version 9.0
.target sm_100
.address_size 64

	// .globl	_Z12sumaVectoresPfS_S_Pi

.visible .entry _Z12sumaVectoresPfS_S_Pi(
	.param .u64 .ptr .align 1 _Z12sumaVectoresPfS_S_Pi_param_0,
	.param .u64 .ptr .align 1 _Z12sumaVectoresPfS_S_Pi_param_1,
	.param .u64 .ptr .align 1 _Z12sumaVectoresPfS_S_Pi_param_2,
	.param .u64 .ptr .align 1 _Z12sumaVectoresPfS_S_Pi_param_3
)
{
	.reg .pred 	%p<2>;
	.reg .b32 	%r<6>;
	.reg .b32 	%f<5>;
	.reg .b64 	%rd<13>;

	ld.param.u64 	%rd1, [_Z12sumaVectoresPfS_S_Pi_param_0];
	ld.param.u64 	%rd2, [_Z12sumaVectoresPfS_S_Pi_param_1];
	ld.param.u64 	%rd3, [_Z12sumaVectoresPfS_S_Pi_param_2];
	ld.param.u64 	%rd4, [_Z12sumaVectoresPfS_S_Pi_param_3];
	mov.u32 	%r2, %ctaid.x;
	mov.u32 	%r3, %ntid.x;
	mov.u32 	%r4, %tid.x;
	mad.lo.s32 	%r1, %r2, %r3, %r4;
	setp.gt.s32 	%p1, %r1, 6;
	@%p1 bra 	$L__BB0_2;
	cvta.to.global.u64 	%rd5, %rd4;
	cvta.to.global.u64 	%rd6, %rd2;
	cvta.to.global.u64 	%rd7, %rd3;
	cvta.to.global.u64 	%rd8, %rd1;
	ld.global.u32 	%r5, [%rd5];
	cvt.rn.f32.s32 	%f1, %r5;
	mul.wide.s32 	%rd9, %r1, 4;
	add.s64 	%rd10, %rd6, %rd9;
	ld.global.f32 	%f2, [%rd10];
	add.s64 	%rd11, %rd7, %rd9;
	ld.global.f32 	%f3, [%rd11];
	fma.rn.f32 	%f4, %f2, %f1, %f3;
	add.s64 	%rd12, %rd8, %rd9;
	st.global.f32 	[%rd12], %f4;
$L__BB0_2:
	ret;

}


// ===== COMPILED SASS (sm_100) =====

	.target	sm_100

	.elftype	@"ET_EXEC"


//--------------------- .note.nv.tkinfo           --------------------------
	.section	.note.nv.tkinfo,"",@"SHT_NOTE"
	.sectionflags	@"SHF_NOTE_NV_TKINFO"
	.tkinfo
        /*0018*/ 	.word	0x00000002
        /*0030*/ 	.string	""
        /*0030*/ 	.string	"ptxas"
        /*0030*/ 	.string	"Cuda compilation tools, release 13.0, V13.0.88"
        /*0030*/ 	.string	"Build cuda_13.0.r13.0/compiler.36424714_0"
        /*0030*/ 	.string	"-arch sm_100 -m 64 "



//--------------------- .note.nv.cuinfo           --------------------------
	.section	.note.nv.cuinfo,"",@"SHT_NOTE"
	.sectionflags	@"SHF_NOTE_NV_CUINFO"
        /*0018*/ 	.short	0x0002
        /*001a*/ 	.short	0x0064
        /*001c*/ 	.short	0x0082
	.zero		2


//--------------------- .nv.info                  --------------------------
	.section	.nv.info,"",@"SHT_CUDA_INFO"
	.align	4


	//----- nvinfo : EIATTR_REGCOUNT
	.align		4
        /*0000*/ 	.byte	0x04, 0x2f
        /*0002*/ 	.short	(.L_1 - .L_0)
	.align		4
.L_0:
        /*0004*/ 	.word	index@(_Z12sumaVectoresPfS_S_Pi)
        /*0008*/ 	.word	0x0000000e


	//----- nvinfo : EIATTR_FRAME_SIZE
	.align		4
.L_1:
        /*000c*/ 	.byte	0x04, 0x11
        /*000e*/ 	.short	(.L_3 - .L_2)
	.align		4
.L_2:
        /*0010*/ 	.word	index@(_Z12sumaVectoresPfS_S_Pi)
        /*0014*/ 	.word	0x00000000


	//----- nvinfo : EIATTR_MIN_STACK_SIZE
	.align		4
.L_3:
        /*0018*/ 	.byte	0x04, 0x12
        /*001a*/ 	.short	(.L_5 - .L_4)
	.align		4
.L_4:
        /*001c*/ 	.word	index@(_Z12sumaVectoresPfS_S_Pi)
        /*0020*/ 	.word	0x00000000
.L_5:


//--------------------- .nv.compat                --------------------------
	.section	.nv.compat,"",@"SHT_CUDA_COMPAT_INFO"
	.align	4
        /*0000*/ 	.byte	0x02, 0x09, 0x00, 0x00, 0x02, 0x02, 0x01, 0x00, 0x02, 0x05, 0x05, 0x00, 0x03, 0x07, 0x01, 0x01
        /*0010*/ 	.byte	0x02, 0x03, 0x00, 0x00, 0x02, 0x06, 0x01, 0x00, 0x04, 0x0b, 0x08, 0x00, 0x09, 0x00, 0x00, 0x00
        /*0020*/ 	.byte	0x00, 0x00, 0x00, 0x00


//--------------------- .nv.info._Z12sumaVectoresPfS_S_Pi --------------------------
	.section	.nv.info._Z12sumaVectoresPfS_S_Pi,"",@"SHT_CUDA_INFO"
	.sectionflags	@""
	.align	4


	//----- nvinfo : EIATTR_CUDA_API_VERSION
	.align		4
        /*0000*/ 	.byte	0x04, 0x37
        /*0002*/ 	.short	(.L_7 - .L_6)
.L_6:
        /*0004*/ 	.word	0x00000082


	//----- nvinfo : EIATTR_KPARAM_INFO
	.align		4
.L_7:
        /*0008*/ 	.byte	0x04, 0x17
        /*000a*/ 	.short	(.L_9 - .L_8)
.L_8:
        /*000c*/ 	.word	0x00000000
        /*0010*/ 	.short	0x0003
        /*0012*/ 	.short	0x0018
        /*0014*/ 	.byte	0x00, 0xf5, 0x21, 0x00


	//----- nvinfo : EIATTR_KPARAM_INFO
	.align		4
.L_9:
        /*0018*/ 	.byte	0x04, 0x17
        /*001a*/ 	.short	(.L_11 - .L_10)
.L_10:
        /*001c*/ 	.word	0x00000000
        /*0020*/ 	.short	0x0002
        /*0022*/ 	.short	0x0010
        /*0024*/ 	.byte	0x00, 0xf5, 0x21, 0x00


	//----- nvinfo : EIATTR_KPARAM_INFO
	.align		4
.L_11:
        /*0028*/ 	.byte	0x04, 0x17
        /*002a*/ 	.short	(.L_13 - .L_12)
.L_12:
        /*002c*/ 	.word	0x00000000
        /*0030*/ 	.short	0x0001
        /*0032*/ 	.short	0x0008
        /*0034*/ 	.byte	0x00, 0xf5, 0x21, 0x00


	//----- nvinfo : EIATTR_KPARAM_INFO
	.align		4
.L_13:
        /*0038*/ 	.byte	0x04, 0x17
        /*003a*/ 	.short	(.L_15 - .L_14)
.L_14:
        /*003c*/ 	.word	0x00000000
        /*0040*/ 	.short	0x0000
        /*0042*/ 	.short	0x0000
        /*0044*/ 	.byte	0x00, 0xf5, 0x21, 0x00


	//----- nvinfo : EIATTR_SPARSE_MMA_MASK
	.align		4
.L_15:
        /*0048*/ 	.byte	0x03, 0x50
        /*004a*/ 	.short	0x0000


	//----- nvinfo : EIATTR_MAXREG_COUNT
	.align		4
        /*004c*/ 	.byte	0x03, 0x1b
        /*004e*/ 	.short	0x00ff


	//----- nvinfo : EIATTR_MERCURY_ISA_VERSION
	.align		4
        /*0050*/ 	.byte	0x03, 0x5f
        /*0052*/ 	.short	0x0101


	//----- nvinfo : EIATTR_VRC_CTA_INIT_COUNT
	.align		4
        /*0054*/ 	.byte	0x02, 0x4a
	.zero		1
	.zero		1


	//----- nvinfo : EIATTR_EXIT_INSTR_OFFSETS
	.align		4
        /*0058*/ 	.byte	0x04, 0x1c
        /*005a*/ 	.short	(.L_17 - .L_16)


	//   ....[0]....
.L_16:
        /*005c*/ 	.word	0x00000060


	//   ....[1]....
        /*0060*/ 	.word	0x00000150


	//----- nvinfo : EIATTR_CBANK_PARAM_SIZE
	.align		4
.L_17:
        /*0064*/ 	.byte	0x03, 0x19
        /*0066*/ 	.short	0x0020


	//----- nvinfo : EIATTR_PARAM_CBANK
	.align		4
        /*0068*/ 	.byte	0x04, 0x0a
        /*006a*/ 	.short	(.L_19 - .L_18)
	.align		4
.L_18:
        /*006c*/ 	.word	index@(.nv.constant0._Z12sumaVectoresPfS_S_Pi)
        /*0070*/ 	.short	0x0380
        /*0072*/ 	.short	0x0020


	//----- nvinfo : EIATTR_SW_WAR
	.align		4
.L_19:
        /*0074*/ 	.byte	0x04, 0x36
        /*0076*/ 	.short	(.L_21 - .L_20)
.L_20:
        /*0078*/ 	.word	0x00000008
.L_21:


//--------------------- .nv.callgraph             --------------------------
	.section	.nv.callgraph,"",@"SHT_CUDA_CALLGRAPH"
	.align	4
	.sectionentsize	8
	.align		4
        /*0000*/ 	.word	0x00000000
	.align		4
        /*0004*/ 	.word	0xffffffff
	.align		4
        /*0008*/ 	.word	0x00000000
	.align		4
        /*000c*/ 	.word	0xfffffffe
	.align		4
        /*0010*/ 	.word	0x00000000
	.align		4
        /*0014*/ 	.word	0xfffffffd
	.align		4
        /*0018*/ 	.word	0x00000000
	.align		4
        /*001c*/ 	.word	0xfffffffc


//--------------------- .text._Z12sumaVectoresPfS_S_Pi --------------------------
	.section	.text._Z12sumaVectoresPfS_S_Pi,"ax",@progbits
	.align	128
        .global         _Z12sumaVectoresPfS_S_Pi
        .type           _Z12sumaVectoresPfS_S_Pi,@function
        .size           _Z12sumaVectoresPfS_S_Pi,(.L_x_1 - _Z12sumaVectoresPfS_S_Pi)
        .other          _Z12sumaVectoresPfS_S_Pi,@"STO_CUDA_ENTRY STV_DEFAULT"
_Z12sumaVectoresPfS_S_Pi:
.text._Z12sumaVectoresPfS_S_Pi:
[----:B------:R-:W-:Y:S01]  /*0000*/  LDC R1, c[0x0][0x37c] ;  /* 0x0000df00ff017b82 */ /* 0x000fe20000000800 */
[----:B------:R-:W0:Y:S07]  /*0010*/  S2R R0, SR_TID.X ;  /* 0x0000000000007919 */ /* 0x000e2e0000002100 */
[----:B------:R-:W0:Y:S08]  /*0020*/  S2UR UR4, SR_CTAID.X ;  /* 0x00000000000479c3 */ /* 0x000e300000002500 */
[----:B------:R-:W0:Y:S02]  /*0030*/  LDC R11, c[0x0][0x360] ;  /* 0x0000d800ff0b7b82 */ /* 0x000e240000000800 */
[----:B0-----:R-:W-:-:S05]  /*0040*/  IMAD R11, R11, UR4, R0 ;  /* 0x000000040b0b7c24 */ /* 0x001fca000f8e0200 */
[----:B------:R-:W-:-:S13]  /*0050*/  ISETP.GT.AND P0, PT, R11, 0x6, PT ;  /* 0x000000060b00780c */ /* 0x000fda0003f04270 */
[----:B------:R-:W-:Y:S05]  /*0060*/  @P0 EXIT ;  /* 0x000000000000094d */ /* 0x000fea0003800000 */
[----:B------:R-:W0:Y:S01]  /*0070*/  LDC.64 R4, c[0x0][0x388] ;  /* 0x0000e200ff047b82 */ /* 0x000e220000000a00 */
[----:B------:R-:W1:Y:S07]  /*0080*/  LDCU.64 UR4, c[0x0][0x358] ;  /* 0x00006b00ff0477ac */ /* 0x000e6e0008000a00 */
[----:B------:R-:W2:Y:S08]  /*0090*/  LDC.64 R6, c[0x0][0x390] ;  /* 0x0000e400ff067b82 */ /* 0x000eb00000000a00 */
[----:B------:R-:W3:Y:S01]  /*00a0*/  LDC.64 R2, c[0x0][0x398] ;  /* 0x0000e600ff027b82 */ /* 0x000ee20000000a00 */
[----:B0-----:R-:W-:-:S07]  /*00b0*/  IMAD.WIDE R4, R11, 0x4, R4 ;  /* 0x000000040b047825 */ /* 0x001fce00078e0204 */
[----:B------:R-:W0:Y:S01]  /*00c0*/  LDC.64 R8, c[0x0][0x380] ;  /* 0x0000e000ff087b82 */ /* 0x000e220000000a00 */
[----:B-1----:R-:W4:Y:S01]  /*00d0*/  LDG.E R5, desc[UR4][R4.64] ;  /* 0x0000000404057981 */ /* 0x002f22000c1e1900 */
[----:B--2---:R-:W-:-:S06]  /*00e0*/  IMAD.WIDE R6, R11, 0x4, R6 ;  /* 0x000000040b067825 */ /* 0x004fcc00078e0206 */
[----:B------:R-:W4:Y:S04]  /*00f0*/  LDG.E R7, desc[UR4][R6.64] ;  /* 0x0000000406077981 */ /* 0x000f28000c1e1900 */
[----:B---3--:R-:W2:Y:S01]  /*0100*/  LDG.E R2, desc[UR4][R2.64] ;  /* 0x0000000402027981 */ /* 0x008ea2000c1e1900 */
[----:B0-----:R-:W-:Y:S01]  /*0110*/  IMAD.WIDE R8, R11, 0x4, R8 ;  /* 0x000000040b087825 */ /* 0x001fe200078e0208 */
[----:B--2---:R-:W-:-:S05]  /*0120*/  I2FP.F32.S32 R0, R2 ;  /* 0x0000000200007245 */ /* 0x004fca0000201400 */
[----:B----4-:R-:W-:-:S05]  /*0130*/  FFMA R11, R0, R5, R7 ;  /* 0x00000005000b7223 */ /* 0x010fca0000000007 */
[----:B------:R-:W-:Y:S01]  /*0140*/  STG.E desc[UR4][R8.64], R11 ;  /* 0x0000000b08007986 */ /* 0x000fe2000c101904 */
[----:B------:R-:W-:Y:S05]  /*0150*/  EXIT ;  /* 0x000000000000794d */ /* 0x000fea0003800000 */
.L_x_0:
[----:B------:R-:W-:-:S00]  /*0160*/  BRA `(.L_x_0) ;  /* 0xfffffffc00fc7947 */ /* 0x000fc0000383ffff */
[----:B------:R-:W-:-:S00]  /*0170*/  NOP ;  /* 0x0000000000007918 */ /* 0x000fc00000000000 */
        /* <DEDUP_REMOVED lines=8> */
.L_x_1:


//--------------------- .nv.shared.reserved.0     --------------------------
	.section	.nv.shared.reserved.0,"aw",@nobits
	.weak		__nv_reservedSMEM_offset_0_alias
	.size		__nv_reservedSMEM_offset_0_alias, 0, 64
	.other		__nv_reservedSMEM_offset_0_alias,@"STO_CUDA_RESERVED_SHARED STV_DEFAULT"
__nv_reservedSMEM_offset_0_alias:
	.zero		0
	.zero		64


//--------------------- .nv.constant0._Z12sumaVectoresPfS_S_Pi --------------------------
	.section	.nv.constant0._Z12sumaVectoresPfS_S_Pi,"a",@progbits
	.sectionflags	@""
	.align	4
.nv.constant0._Z12sumaVectoresPfS_S_Pi:
	.zero		928


//--------------------- SYMBOLS --------------------------

	.type		.nv.reservedSmem.offset0,@object
	.size		.nv.reservedSmem.offset0,0x4
